//
// Generated by NVIDIA NVVM Compiler
//
// Compiler Build ID: CL-36424714
// Cuda compilation tools, release 13.0, V13.0.88
// Based on NVVM 20.0.0
//

.version 9.0
.target sm_100
.address_size 64

	// .globl	_Z6matmuliPfS_S_

.visible .entry _Z6matmuliPfS_S_(
	.param .u32 _Z6matmuliPfS_S__param_0,
	.param .u64 .ptr .align 1 _Z6matmuliPfS_S__param_1,
	.param .u64 .ptr .align 1 _Z6matmuliPfS_S__param_2,
	.param .u64 .ptr .align 1 _Z6matmuliPfS_S__param_3
)
{
	.reg .pred 	%p<10>;
	.reg .b32 	%r<40>;
	.reg .b32 	%f<67>;
	.reg .b64 	%rd<67>;

	ld.param.u32 	%r18, [_Z6matmuliPfS_S__param_0];
	ld.param.u64 	%rd14, [_Z6matmuliPfS_S__param_1];
	ld.param.u64 	%rd15, [_Z6matmuliPfS_S__param_2];
	cvta.to.global.u64 	%rd1, %rd15;
	cvta.to.global.u64 	%rd2, %rd14;
	mov.u32 	%r19, %ctaid.x;
	mov.u32 	%r20, %ntid.x;
	mov.u32 	%r21, %tid.x;
	mad.lo.s32 	%r1, %r19, %r20, %r21;
	mov.u32 	%r22, %ctaid.y;
	mov.u32 	%r23, %ntid.y;
	mov.u32 	%r24, %tid.y;
	mad.lo.s32 	%r2, %r22, %r23, %r24;
	max.s32 	%r25, %r2, %r1;
	setp.ge.s32 	%p1, %r25, %r18;
	@%p1 bra 	$L__BB0_13;
	mul.lo.s32 	%r3, %r2, %r18;
	and.b32  	%r4, %r18, 7;
	setp.lt.u32 	%p2, %r18, 8;
	mov.f32 	%f66, 0f00000000;
	mov.b32 	%r38, 0;
	@%p2 bra 	$L__BB0_4;
	and.b32  	%r38, %r18, 2147483640;
	neg.s32 	%r36, %r38;
	mul.wide.s32 	%rd16, %r18, 4;
	add.s64 	%rd3, %rd1, %rd16;
	shl.b32 	%r7, %r18, 3;
	mul.wide.s32 	%rd17, %r18, 8;
	add.s64 	%rd4, %rd1, %rd17;
	mul.wide.s32 	%rd18, %r18, 12;
	add.s64 	%rd5, %rd1, %rd18;
	mul.wide.s32 	%rd19, %r18, 16;
	add.s64 	%rd6, %rd1, %rd19;
	mul.wide.s32 	%rd20, %r18, 20;
	add.s64 	%rd7, %rd1, %rd20;
	mul.wide.s32 	%rd21, %r18, 24;
	add.s64 	%rd8, %rd1, %rd21;
	mul.wide.s32 	%rd22, %r18, 28;
	add.s64 	%rd9, %rd1, %rd22;
	mul.wide.u32 	%rd23, %r3, 4;
	add.s64 	%rd24, %rd23, %rd2;
	add.s64 	%rd66, %rd24, 16;
	mov.f32 	%f66, 0f00000000;
	mov.u32 	%r35, %r1;
$L__BB0_3:
	.pragma "nounroll";
	mul.wide.s32 	%rd25, %r35, 4;
	add.s64 	%rd26, %rd3, %rd25;
	add.s64 	%rd27, %rd4, %rd25;
	add.s64 	%rd28, %rd5, %rd25;
	add.s64 	%rd29, %rd6, %rd25;
	add.s64 	%rd30, %rd7, %rd25;
	add.s64 	%rd31, %rd8, %rd25;
	add.s64 	%rd32, %rd9, %rd25;
	add.s64 	%rd33, %rd1, %rd25;
	ld.global.f32 	%f16, [%rd66+-16];
	ld.global.f32 	%f17, [%rd33];
	fma.rn.f32 	%f18, %f16, %f17, %f66;
	ld.global.f32 	%f19, [%rd66+-12];
	ld.global.f32 	%f20, [%rd26];
	fma.rn.f32 	%f21, %f19, %f20, %f18;
	ld.global.f32 	%f22, [%rd66+-8];
	ld.global.f32 	%f23, [%rd27];
	fma.rn.f32 	%f24, %f22, %f23, %f21;
	ld.global.f32 	%f25, [%rd66+-4];
	ld.global.f32 	%f26, [%rd28];
	fma.rn.f32 	%f27, %f25, %f26, %f24;
	ld.global.f32 	%f28, [%rd66];
	ld.global.f32 	%f29, [%rd29];
	fma.rn.f32 	%f30, %f28, %f29, %f27;
	ld.global.f32 	%f31, [%rd66+4];
	ld.global.f32 	%f32, [%rd30];
	fma.rn.f32 	%f33, %f31, %f32, %f30;
	ld.global.f32 	%f34, [%rd66+8];
	ld.global.f32 	%f35, [%rd31];
	fma.rn.f32 	%f36, %f34, %f35, %f33;
	ld.global.f32 	%f37, [%rd66+12];
	ld.global.f32 	%f38, [%rd32];
	fma.rn.f32 	%f66, %f37, %f38, %f36;
	add.s32 	%r36, %r36, 8;
	add.s32 	%r35, %r35, %r7;
	add.s64 	%rd66, %rd66, 32;
	setp.ne.s32 	%p3, %r36, 0;
	@%p3 bra 	$L__BB0_3;
$L__BB0_4:
	setp.eq.s32 	%p4, %r4, 0;
	@%p4 bra 	$L__BB0_12;
	and.b32  	%r13, %r18, 3;
	setp.lt.u32 	%p5, %r4, 4;
	@%p5 bra 	$L__BB0_7;
	add.s32 	%r27, %r38, %r3;
	mul.wide.u32 	%rd34, %r27, 4;
	add.s64 	%rd35, %rd2, %rd34;
	ld.global.f32 	%f40, [%rd35];
	mad.lo.s32 	%r28, %r38, %r18, %r1;
	mul.wide.s32 	%rd36, %r28, 4;
	add.s64 	%rd37, %rd1, %rd36;
	ld.global.f32 	%f41, [%rd37];
	fma.rn.f32 	%f42, %f40, %f41, %f66;
	cvt.u64.u32 	%rd38, %r3;
	cvt.u64.u32 	%rd39, %r38;
	add.s64 	%rd40, %rd39, %rd38;
	shl.b64 	%rd41, %rd40, 2;
	add.s64 	%rd42, %rd2, %rd41;
	ld.global.f32 	%f43, [%rd42+4];
	mul.wide.s32 	%rd43, %r18, 4;
	add.s64 	%rd44, %rd37, %rd43;
	ld.global.f32 	%f44, [%rd44];
	fma.rn.f32 	%f45, %f43, %f44, %f42;
	ld.global.f32 	%f46, [%rd42+8];
	add.s64 	%rd45, %rd44, %rd43;
	ld.global.f32 	%f47, [%rd45];
	fma.rn.f32 	%f48, %f46, %f47, %f45;
	ld.global.f32 	%f49, [%rd42+12];
	add.s64 	%rd46, %rd45, %rd43;
	ld.global.f32 	%f50, [%rd46];
	fma.rn.f32 	%f66, %f49, %f50, %f48;
	add.s32 	%r38, %r38, 4;
$L__BB0_7:
	setp.eq.s32 	%p6, %r13, 0;
	@%p6 bra 	$L__BB0_12;
	setp.eq.s32 	%p7, %r13, 1;
	@%p7 bra 	$L__BB0_10;
	add.s32 	%r29, %r38, %r3;
	mul.wide.u32 	%rd47, %r29, 4;
	add.s64 	%rd48, %rd2, %rd47;
	ld.global.f32 	%f52, [%rd48];
	mad.lo.s32 	%r30, %r38, %r18, %r1;
	mul.wide.s32 	%rd49, %r30, 4;
	add.s64 	%rd50, %rd1, %rd49;
	ld.global.f32 	%f53, [%rd50];
	fma.rn.f32 	%f54, %f52, %f53, %f66;
	cvt.u64.u32 	%rd51, %r3;
	cvt.u64.u32 	%rd52, %r38;
	add.s64 	%rd53, %rd52, %rd51;
	shl.b64 	%rd54, %rd53, 2;
	add.s64 	%rd55, %rd2, %rd54;
	ld.global.f32 	%f55, [%rd55+4];
	mul.wide.s32 	%rd56, %r18, 4;
	add.s64 	%rd57, %rd50, %rd56;
	ld.global.f32 	%f56, [%rd57];
	fma.rn.f32 	%f66, %f55, %f56, %f54;
	add.s32 	%r38, %r38, 2;
$L__BB0_10:
	and.b32  	%r31, %r18, 1;
	setp.eq.b32 	%p8, %r31, 1;
	not.pred 	%p9, %p8;
	@%p9 bra 	$L__BB0_12;
	add.s32 	%r32, %r38, %r3;
	mul.wide.u32 	%rd58, %r32, 4;
	add.s64 	%rd59, %rd2, %rd58;
	ld.global.f32 	%f57, [%rd59];
	mad.lo.s32 	%r33, %r38, %r18, %r1;
	mul.wide.s32 	%rd60, %r33, 4;
	add.s64 	%rd61, %rd1, %rd60;
	ld.global.f32 	%f58, [%rd61];
	fma.rn.f32 	%f66, %f57, %f58, %f66;
$L__BB0_12:
	ld.param.u64 	%rd65, [_Z6matmuliPfS_S__param_3];
	add.s32 	%r34, %r3, %r1;
	cvta.to.global.u64 	%rd62, %rd65;
	mul.wide.s32 	%rd63, %r34, 4;
	add.s64 	%rd64, %rd62, %rd63;
	st.global.f32 	[%rd64], %f66;
$L__BB0_13:
	ret;

}


// ===== COMPILED SASS (sm_100) =====

	.target	sm_100

	.elftype	@"ET_EXEC"


//--------------------- .note.nv.tkinfo           --------------------------
	.section	.note.nv.tkinfo,"",@"SHT_NOTE"
	.sectionflags	@"SHF_NOTE_NV_TKINFO"
	.tkinfo
        /*0018*/ 	.word	0x00000002
        /*0030*/ 	.string	""
        /*0030*/ 	.string	"ptxas"
        /*0030*/ 	.string	"Cuda compilation tools, release 13.0, V13.0.88"
        /*0030*/ 	.string	"Build cuda_13.0.r13.0/compiler.36424714_0"
        /*0030*/ 	.string	"-arch sm_100 -m 64 "



//--------------------- .note.nv.cuinfo           --------------------------
	.section	.note.nv.cuinfo,"",@"SHT_NOTE"
	.sectionflags	@"SHF_NOTE_NV_CUINFO"
        /*0018*/ 	.short	0x0002
        /*001a*/ 	.short	0x0064
        /*001c*/ 	.short	0x0082
	.zero		2


//--------------------- .nv.info                  --------------------------
	.section	.nv.info,"",@"SHT_CUDA_INFO"
	.align	4


	//----- nvinfo : EIATTR_REGCOUNT
	.align		4
        /*0000*/ 	.byte	0x04, 0x2f
        /*0002*/ 	.short	(.L_1 - .L_0)
	.align		4
.L_0:
        /*0004*/ 	.word	index@(_Z6matmuliPfS_S_)
        /*0008*/ 	.word	0x0000001e


	//----- nvinfo : EIATTR_FRAME_SIZE
	.align		4
.L_1:
        /*000c*/ 	.byte	0x04, 0x11
        /*000e*/ 	.short	(.L_3 - .L_2)
	.align		4
.L_2:
        /*0010*/ 	.word	index@(_Z6matmuliPfS_S_)
        /*0014*/ 	.word	0x00000000


	//----- nvinfo : EIATTR_MIN_STACK_SIZE
	.align		4
.L_3:
        /*0018*/ 	.byte	0x04, 0x12
        /*001a*/ 	.short	(.L_5 - .L_4)
	.align		4
.L_4:
        /*001c*/ 	.word	index@(_Z6matmuliPfS_S_)
        /*0020*/ 	.word	0x00000000
.L_5:


//--------------------- .nv.compat                --------------------------
	.section	.nv.compat,"",@"SHT_CUDA_COMPAT_INFO"
	.align	4
        /*0000*/ 	.byte	0x02, 0x09, 0x00, 0x00, 0x02, 0x02, 0x01, 0x00, 0x02, 0x05, 0x05, 0x00, 0x03, 0x07, 0x01, 0x01
        /*0010*/ 	.byte	0x02, 0x03, 0x00, 0x00, 0x02, 0x06, 0x01, 0x00, 0x04, 0x0b, 0x08, 0x00, 0x09, 0x00, 0x00, 0x00
        /*0020*/ 	.byte	0x00, 0x00, 0x00, 0x00


//--------------------- .nv.info._Z6matmuliPfS_S_ --------------------------
	.section	.nv.info._Z6matmuliPfS_S_,"",@"SHT_CUDA_INFO"
	.sectionflags	@""
	.align	4


	//----- nvinfo : EIATTR_CUDA_API_VERSION
	.align		4
        /*0000*/ 	.byte	0x04, 0x37
        /*0002*/ 	.short	(.L_7 - .L_6)
.L_6:
        /*0004*/ 	.word	0x00000082


	//----- nvinfo : EIATTR_KPARAM_INFO
	.align		4
.L_7:
        /*0008*/ 	.byte	0x04, 0x17
        /*000a*/ 	.short	(.L_9 - .L_8)
.L_8:
        /*000c*/ 	.word	0x00000000
        /*0010*/ 	.short	0x0003
        /*0012*/ 	.short	0x0018
        /*0014*/ 	.byte	0x00, 0xf5, 0x21, 0x00


	//----- nvinfo : EIATTR_KPARAM_INFO
	.align		4
.L_9:
        /*0018*/ 	.byte	0x04, 0x17
        /*001a*/ 	.short	(.L_11 - .L_10)
.L_10:
        /*001c*/ 	.word	0x00000000
        /*0020*/ 	.short	0x0002
        /*0022*/ 	.short	0x0010
        /*0024*/ 	.byte	0x00, 0xf5, 0x21, 0x00


	//----- nvinfo : EIATTR_KPARAM_INFO
	.align		4
.L_11:
        /*0028*/ 	.byte	0x04, 0x17
        /*002a*/ 	.short	(.L_13 - .L_12)
.L_12:
        /*002c*/ 	.word	0x00000000
        /*0030*/ 	.short	0x0001
        /*0032*/ 	.short	0x0008
        /*0034*/ 	.byte	0x00, 0xf5, 0x21, 0x00


	//----- nvinfo : EIATTR_KPARAM_INFO
	.align		4
.L_13:
        /*0038*/ 	.byte	0x04, 0x17
        /*003a*/ 	.short	(.L_15 - .L_14)
.L_14:
        /*003c*/ 	.word	0x00000000
        /*0040*/ 	.short	0x0000
        /*0042*/ 	.short	0x0000
        /*0044*/ 	.byte	0x00, 0xf0, 0x11, 0x00


	//----- nvinfo : EIATTR_SPARSE_MMA_MASK
	.align		4
.L_15:
        /*0048*/ 	.byte	0x03, 0x50
        /*004a*/ 	.short	0x0000


	//----- nvinfo : EIATTR_MAXREG_COUNT
	.align		4
        /*004c*/ 	.byte	0x03, 0x1b
        /*004e*/ 	.short	0x00ff


	//----- nvinfo : EIATTR_MERCURY_ISA_VERSION
	.align		4
        /*0050*/ 	.byte	0x03, 0x5f
        /*0052*/ 	.short	0x0101


	//----- nvinfo : EIATTR_VRC_CTA_INIT_COUNT
	.align		4
        /*0054*/ 	.byte	0x02, 0x4a
	.zero		1
	.zero		1


	//----- nvinfo : EIATTR_EXIT_INSTR_OFFSETS
	.align		4
        /*0058*/ 	.byte	0x04, 0x1c
        /*005a*/ 	.short	(.L_17 - .L_16)


	//   ....[0]....
.L_16:
        /*005c*/ 	.word	0x000000c0


	//   ....[1]....
        /*0060*/ 	.word	0x00000aa0


	//----- nvinfo : EIATTR_CBANK_PARAM_SIZE
	.align		4
.L_17:
        /*0064*/ 	.byte	0x03, 0x19
        /*0066*/ 	.short	0x0020


	//----- nvinfo : EIATTR_PARAM_CBANK
	.align		4
        /*0068*/ 	.byte	0x04, 0x0a
        /*006a*/ 	.short	(.L_19 - .L_18)
	.align		4
.L_18:
        /*006c*/ 	.word	index@(.nv.constant0._Z6matmuliPfS_S_)
        /*0070*/ 	.short	0x0380
        /*0072*/ 	.short	0x0020


	//----- nvinfo : EIATTR_SW_WAR
	.align		4
.L_19:
        /*0074*/ 	.byte	0x04, 0x36
        /*0076*/ 	.short	(.L_21 - .L_20)
.L_20:
        /*0078*/ 	.word	0x00000008
.L_21:


//--------------------- .nv.callgraph             --------------------------
	.section	.nv.callgraph,"",@"SHT_CUDA_CALLGRAPH"
	.align	4
	.sectionentsize	8
	.align		4
        /*0000*/ 	.word	0x00000000
	.align		4
        /*0004*/ 	.word	0xffffffff
	.align		4
        /*0008*/ 	.word	0x00000000
	.align		4
        /*000c*/ 	.word	0xfffffffe
	.align		4
        /*0010*/ 	.word	0x00000000
	.align		4
        /*0014*/ 	.word	0xfffffffd
	.align		4
        /*0018*/ 	.word	0x00000000
	.align		4
        /*001c*/ 	.word	0xfffffffc


//--------------------- .text._Z6matmuliPfS_S_    --------------------------
	.section	.text._Z6matmuliPfS_S_,"ax",@progbits
	.align	128
        .global         _Z6matmuliPfS_S_
        .type           _Z6matmuliPfS_S_,@function
        .size           _Z6matmuliPfS_S_,(.L_x_5 - _Z6matmuliPfS_S_)
        .other          _Z6matmuliPfS_S_,@"STO_CUDA_ENTRY STV_DEFAULT"
_Z6matmuliPfS_S_:
.text._Z6matmuliPfS_S_:
[----:B------:R-:W-:Y:S01]  /*0000*/  LDC R1, c[0x0][0x37c] ;  /* 0x0000df00ff017b82 */ /* 0x000fe20000000800 */
[----:B------:R-:W0:Y:S07]  /*0010*/  S2R R3, SR_TID.X ;  /* 0x0000000000037919 */ /* 0x000e2e0000002100 */
[----:B------:R-:W0:Y:S01]  /*0020*/  LDC R0, c[0x0][0x360] ;  /* 0x0000d800ff007b82 */ /* 0x000e220000000800 */
[----:B------:R-:W1:Y:S01]  /*0030*/  LDCU UR20, c[0x0][0x380] ;  /* 0x00007000ff1477ac */ /* 0x000e620008000800 */
[----:B------:R-:W2:Y:S06]  /*0040*/  S2R R2, SR_TID.Y ;  /* 0x0000000000027919 */ /* 0x000eac0000002200 */
[----:B------:R-:W0:Y:S08]  /*0050*/  S2UR UR4, SR_CTAID.X ;  /* 0x00000000000479c3 */ /* 0x000e300000002500 */
[----:B------:R-:W2:Y:S08]  /*0060*/  S2UR UR5, SR_CTAID.Y ;  /* 0x00000000000579c3 */ /* 0x000eb00000002600 */
[----:B------:R-:W2:Y:S01]  /*0070*/  LDC R13, c[0x0][0x364] ;  /* 0x0000d900ff0d7b82 */ /* 0x000ea20000000800 */
[----:B0-----:R-:W-:-:S02]  /*0080*/  IMAD R0, R0, UR4, R3 ;  /* 0x0000000400007c24 */ /* 0x001fc4000f8e0203 */
[----:B--2---:R-:W-:-:S05]  /*0090*/  IMAD R13, R13, UR5, R2 ;  /* 0x000000050d0d7c24 */ /* 0x004fca000f8e0202 */
[----:B------:R-:W-:-:S04]  /*00a0*/  VIMNMX R2, PT, PT, R0, R13, !PT ;  /* 0x0000000d00027248 */ /* 0x000fc80007fe0100 */
[----:B-1----:R-:W-:-:S13]  /*00b0*/  ISETP.GE.AND P0, PT, R2, UR20, PT ;  /* 0x0000001402007c0c */ /* 0x002fda000bf06270 */
[----:B------:R-:W-:Y:S05]  /*00c0*/  @P0 EXIT ;  /* 0x000000000000094d */ /* 0x000fea0003800000 */
[----:B------:R-:W-:Y:S01]  /*00d0*/  UISETP.GE.U32.AND UP0, UPT, UR20, 0x8, UPT ;  /* 0x000000081400788c */ /* 0x000fe2000bf06070 */
[----:B------:R-:W-:Y:S02]  /*00e0*/  HFMA2 R12, -RZ, RZ, 0, 0 ;  /* 0x00000000ff0c7431 */ /* 0x000fe400000001ff */
[----:B------:R-:W-:Y:S01]  /*00f0*/  IMAD R13, R13, UR20, RZ ;  /* 0x000000140d0d7c24 */ /* 0x000fe2000f8e02ff */
[----:B------:R-:W-:Y:S01]  /*0100*/  UMOV UR4, URZ ;  /* 0x000000ff00047c82 */ /* 0x000fe20008000000 */
[----:B------:R-:W0:Y:S04]  /*0110*/  LDCU.64 UR18, c[0x0][0x358] ;  /* 0x00006b00ff1277ac */ /* 0x000e280008000a00 */
[----:B------:R-:W-:Y:S05]  /*0120*/  BRA.U !UP0, `(.L_x_0) ;  /* 0x0000000508007547 */ /* 0x000fea000b800000 */
[----:B------:R-:W1:Y:S01]  /*0130*/  LDC.64 R2, c[0x0][0x388] ;  /* 0x0000e200ff027b82 */ /* 0x000e620000000a00 */
[----:B------:R-:W2:Y:S01]  /*0140*/  LDCU.64 UR22, c[0x0][0x390] ;  /* 0x00007200ff1677ac */ /* 0x000ea20008000a00 */
[----:B------:R-:W-:Y:S02]  /*0150*/  MOV R12, RZ ;  /* 0x000000ff000c7202 */ /* 0x000fe40000000f00 */
[----:B------:R-:W-:Y:S01]  /*0160*/  MOV R14, R0 ;  /* 0x00000000000e7202 */ /* 0x000fe20000000f00 */
[----:B------:R-:W-:-:S04]  /*0170*/  ULOP3.LUT UR4, UR20, 0x7ffffff8, URZ, 0xc0, !UPT ;  /* 0x7ffffff814047892 */ /* 0x000fc8000f8ec0ff */
[----:B------:R-:W-:Y:S02]  /*0180*/  UIADD3 UR5, UPT, UPT, -UR4, URZ, URZ ;  /* 0x000000ff04057290 */ /* 0x000fe4000fffe1ff */
[----:B--2---:R-:W-:Y:S02]  /*0190*/  UIMAD.WIDE UR6, UR20, 0x8, UR22 ;  /* 0x00000008140678a5 */ /* 0x004fe4000f8e0216 */
[----:B------:R-:W-:Y:S02]  /*01a0*/  UIMAD.WIDE UR8, UR20, 0xc, UR22 ;  /* 0x0000000c140878a5 */ /* 0x000fe4000f8e0216 */
[----:B------:R-:W-:Y:S01]  /*01b0*/  UIMAD.WIDE UR10, UR20, 0x10, UR22 ;  /* 0x00000010140a78a5 */ /* 0x000fe2000f8e0216 */
[----:B-1----:R-:W-:Y:S01]  /*01c0*/  IMAD.WIDE.U32 R2, R13, 0x4, R2 ;  /* 0x000000040d027825 */ /* 0x002fe200078e0002 */
[----:B------:R-:W-:Y:S02]  /*01d0*/  UIMAD.WIDE UR12, UR20, 0x14, UR22 ;  /* 0x00000014140c78a5 */ /* 0x000fe4000f8e0216 */
[----:B------:R-:W-:Y:S01]  /*01e0*/  UIMAD.WIDE UR14, UR20, 0x18, UR22 ;  /* 0x00000018140e78a5 */ /* 0x000fe2000f8e0216 */
[----:B------:R-:W-:Y:S01]  /*01f0*/  IADD3 R2, P0, PT, R2, 0x10, RZ ;  /* 0x0000001002027810 */ /* 0x000fe20007f1e0ff */
[----:B------:R-:W-:-:S03]  /*0200*/  UIMAD.WIDE UR16, UR20, 0x1c, UR22 ;  /* 0x0000001c141078a5 */ /* 0x000fc6000f8e0216 */
[----:B------:R-:W-:-:S09]  /*0210*/  IADD3.X R3, PT, PT, RZ, R3, RZ, P0, !PT ;  /* 0x00000003ff037210 */ /* 0x000fd200007fe4ff */
.L_x_1:
[----:B------:R-:W-:Y:S01]  /*0220*/  UIMAD.WIDE UR24, UR20, 0x4, UR22 ;  /* 0x00000004141878a5 */ /* 0x000fe2000f8e0216 */
[----:B------:R-:W-:Y:S01]  /*0230*/  MOV R23, 0x4 ;  /* 0x0000000400177802 */ /* 0x000fe20000000f00 */
[----:B------:R-:W-:Y:S01]  /*0240*/  HFMA2 R25, -RZ, RZ, 0, 2.384185791015625e-07 ;  /* 0x00000004ff197431 */ /* 0x000fe200000001ff */
[----:B0-----:R-:W2:Y:S03]  /*0250*/  LDG.E R21, desc[UR18][R2.64+-0x10] ;  /* 0xfffff01202157981 */ /* 0x001ea6000c1e1900 */
[----:B------:R-:W-:Y:S01]  /*0260*/  IMAD.WIDE R22, R14, R23, UR22 ;  /* 0x000000160e167e25 */ /* 0x000fe2000f8e0217 */
[----:B------:R-:W-:Y:S01]  /*0270*/  MOV R8, UR24 ;  /* 0x0000001800087c02 */ /* 0x000fe20008000f00 */
[----:B------:R-:W3:Y:S01]  /*0280*/  LDG.E R19, desc[UR18][R2.64+-0xc] ;  /* 0xfffff41202137981 */ /* 0x000ee2000c1e1900 */
[----:B------:R-:W-:-:S03]  /*0290*/  MOV R9, UR25 ;  /* 0x0000001900097c02 */ /* 0x000fc60008000f00 */
[----:B------:R-:W2:Y:S01]  /*02a0*/  LDG.E R22, desc[UR18][R22.64] ;  /* 0x0000001216167981 */ /* 0x000ea2000c1e1900 */
[----:B------:R-:W-:Y:S02]  /*02b0*/  IMAD.MOV.U32 R11, RZ, RZ, 0x4 ;  /* 0x00000004ff0b7424 */ /* 0x000fe400078e00ff */
[----:B------:R-:W-:-:S04]  /*02c0*/  IMAD.WIDE R8, R14, 0x4, R8 ;  /* 0x000000040e087825 */ /* 0x000fc800078e0208 */
[----:B------:R-:W-:Y:S01]  /*02d0*/  HFMA2 R7, -RZ, RZ, 0, 2.384185791015625e-07 ;  /* 0x00000004ff077431 */ /* 0x000fe200000001ff */
[----:B------:R-:W-:Y:S01]  /*02e0*/  MOV R5, 0x4 ;  /* 0x0000000400057802 */ /* 0x000fe20000000f00 */
[----:B------:R-:W4:Y:S01]  /*02f0*/  LDG.E R17, desc[UR18][R2.64+-0x8] ;  /* 0xfffff81202117981 */ /* 0x000f22000c1e1900 */
[----:B------:R-:W-:-:S03]  /*0300*/  IMAD.WIDE R24, R14, R25, UR6 ;  /* 0x000000060e187e25 */ /* 0x000fc6000f8e0219 */
[----:B------:R0:W3:Y:S01]  /*0310*/  LDG.E R20, desc[UR18][R8.64] ;  /* 0x0000001208147981 */ /* 0x0000e2000c1e1900 */
[----:B------:R-:W-:-:S03]  /*0320*/  IMAD.WIDE R10, R14, R11, UR8 ;  /* 0x000000080e0a7e25 */ /* 0x000fc6000f8e020b */
[----:B------:R-:W4:Y:S01]  /*0330*/  LDG.E R18, desc[UR18][R24.64] ;  /* 0x0000001218127981 */ /* 0x000f22000c1e1900 */
[----:B------:R-:W-:-:S04]  /*0340*/  IMAD.WIDE R4, R14, R5, UR10 ;  /* 0x0000000a0e047e25 */ /* 0x000fc8000f8e0205 */
[----:B------:R-:W-:Y:S01]  /*0350*/  HFMA2 R27, -RZ, RZ, 0, 2.384185791015625e-07 ;  /* 0x00000004ff1b7431 */ /* 0x000fe200000001ff */
[----:B------:R1:W5:Y:S01]  /*0360*/  LDG.E R16, desc[UR18][R10.64] ;  /* 0x000000120a107981 */ /* 0x000362000c1e1900 */
[C---:B------:R-:W-:Y:S01]  /*0370*/  IMAD.WIDE R6, R14.reuse, R7, UR12 ;  /* 0x0000000c0e067e25 */ /* 0x040fe2000f8e0207 */
[----:B0-----:R-:W-:Y:S02]  /*0380*/  MOV R9, 0x4 ;  /* 0x0000000400097802 */ /* 0x001fe40000000f00 */
[----:B------:R-:W5:Y:S04]  /*0390*/  LDG.E R15, desc[UR18][R2.64+-0x4] ;  /* 0xfffffc12020f7981 */ /* 0x000f68000c1e1900 */
[----:B------:R0:W5:Y:S01]  /*03a0*/  LDG.E R4, desc[UR18][R4.64] ;  /* 0x0000001204047981 */ /* 0x000162000c1e1900 */
[----:B------:R-:W-:-:S03]  /*03b0*/  IMAD.WIDE R8, R14, R9, UR14 ;  /* 0x0000000e0e087e25 */ /* 0x000fc6000f8e0209 */
[----:B------:R-:W5:Y:S01]  /*03c0*/  LDG.E R23, desc[UR18][R2.64] ;  /* 0x0000001202177981 */ /* 0x000f62000c1e1900 */
[----:B-1----:R-:W-:-:S03]  /*03d0*/  IMAD.WIDE R10, R14, R27, UR16 ;  /* 0x000000100e0a7e25 */ /* 0x002fc6000f8e021b */
[----:B------:R-:W5:Y:S04]  /*03e0*/  LDG.E R7, desc[UR18][R6.64] ;  /* 0x0000001206077981 */ /* 0x000f68000c1e1900 */
[----:B------:R-:W5:Y:S04]  /*03f0*/  LDG.E R24, desc[UR18][R2.64+0x4] ;  /* 0x0000041202187981 */ /* 0x000f68000c1e1900 */
[----:B------:R-:W5:Y:S04]  /*0400*/  LDG.E R8, desc[UR18][R8.64] ;  /* 0x0000001208087981 */ /* 0x000f68000c1e1900 */
[----:B------:R-:W5:Y:S04]  /*0410*/  LDG.E R25, desc[UR18][R2.64+0x8] ;  /* 0x0000081202197981 */ /* 0x000f68000c1e1900 */
[----:B------:R-:W5:Y:S04]  /*0420*/  LDG.E R10, desc[UR18][R10.64] ;  /* 0x000000120a0a7981 */ /* 0x000f68000c1e1900 */
[----:B------:R1:W5:Y:S01]  /*0430*/  LDG.E R27, desc[UR18][R2.64+0xc] ;  /* 0x00000c12021b7981 */ /* 0x000362000c1e1900 */
[----:B------:R-:W-:-:S04]  /*0440*/  UIADD3 UR5, UPT, UPT, UR5, 0x8, URZ ;  /* 0x0000000805057890 */ /* 0x000fc8000fffe0ff */
[----:B------:R-:W-:Y:S01]  /*0450*/  UISETP.NE.AND UP0, UPT, UR5, URZ, UPT ;  /* 0x000000ff0500728c */ /* 0x000fe2000bf05270 */
[----:B0-----:R-:W-:Y:S02]  /*0460*/  MOV R5, UR20 ;  /* 0x0000001400057c02 */ /* 0x001fe40008000f00 */
[----:B-1----:R-:W-:-:S03]  /*0470*/  IADD3 R2, P0, PT, R2, 0x20, RZ ;  /* 0x0000002002027810 */ /* 0x002fc60007f1e0ff */
[----:B------:R-:W-:Y:S01]  /*0480*/  IMAD R14, R5, 0x8, R14 ;  /* 0x00000008050e7824 */ /* 0x000fe200078e020e */
[----:B------:R-:W-:Y:S01]  /*0490*/  IADD3.X R3, PT, PT, RZ, R3, RZ, P0, !PT ;  /* 0x00000003ff037210 */ /* 0x000fe200007fe4ff */
[----:B--2---:R-:W-:-:S04]  /*04a0*/  FFMA R22, R21, R22, R12 ;  /* 0x0000001615167223 */ /* 0x004fc8000000000c */
[----:B---3--:R-:W-:-:S04]  /*04b0*/  FFMA R20, R19, R20, R22 ;  /* 0x0000001413147223 */ /* 0x008fc80000000016 */
[----:B----4-:R-:W-:-:S04]  /*04c0*/  FFMA R18, R17, R18, R20 ;  /* 0x0000001211127223 */ /* 0x010fc80000000014 */
[----:B-----5:R-:W-:-:S04]  /*04d0*/  FFMA R16, R15, R16, R18 ;  /* 0x000000100f107223 */ /* 0x020fc80000000012 */
[----:B------:R-:W-:-:S04]  /*04e0*/  FFMA R23, R23, R4, R16 ;  /* 0x0000000417177223 */ /* 0x000fc80000000010 */
[----:B------:R-:W-:-:S04]  /*04f0*/  FFMA R24, R24, R7, R23 ;  /* 0x0000000718187223 */ /* 0x000fc80000000017 */
[----:B------:R-:W-:-:S04]  /*0500*/  FFMA R8, R25, R8, R24 ;  /* 0x0000000819087223 */ /* 0x000fc80000000018 */
[----:B------:R-:W-:Y:S01]  /*0510*/  FFMA R12, R27, R10, R8 ;  /* 0x0000000a1b0c7223 */ /* 0x000fe20000000008 */
[----:B------:R-:W-:Y:S06]  /*0520*/  BRA.U UP0, `(.L_x_1) ;  /* 0xfffffffd003c7547 */ /* 0x000fec000b83ffff */
.L_x_0:
[----:B------:R-:W-:-:S04]  /*0530*/  ULOP3.LUT UR6, UR20, 0x7, URZ, 0xc0, !UPT ;  /* 0x0000000714067892 */ /* 0x000fc8000f8ec0ff */
[----:B------:R-:W-:-:S09]  /*0540*/  UISETP.NE.AND UP0, UPT, UR6, URZ, UPT ;  /* 0x000000ff0600728c */ /* 0x000fd2000bf05270 */
[----:B------:R-:W-:Y:S05]  /*0550*/  BRA.U !UP0, `(.L_x_2) ;  /* 0x0000000508407547 */ /* 0x000fea000b800000 */
[----:B------:R-:W-:Y:S02]  /*0560*/  UISETP.GE.U32.AND UP0, UPT, UR6, 0x4, UPT ;  /* 0x000000040600788c */ /* 0x000fe4000bf06070 */
[----:B------:R-:W-:-:S04]  /*0570*/  ULOP3.LUT UR5, UR20, 0x3, URZ, 0xc0, !UPT ;  /* 0x0000000314057892 */ /* 0x000fc8000f8ec0ff */
[----:B------:R-:W-:-:S03]  /*0580*/  UISETP.NE.AND UP1, UPT, UR5, URZ, UPT ;  /* 0x000000ff0500728c */ /* 0x000fc6000bf25270 */
[----:B------:R-:W-:Y:S08]  /*0590*/  BRA.U !UP0, `(.L_x_3) ;  /* 0x00000001087c7547 */ /* 0x000ff0000b800000 */
[----:B------:R-:W1:Y:S01]  /*05a0*/  LDC.64 R6, c[0x0][0x390] ;  /* 0x0000e400ff067b82 */ /* 0x000e620000000a00 */
[----:B------:R-:W2:Y:S01]  /*05b0*/  LDCU.64 UR6, c[0x0][0x388] ;  /* 0x00007100ff0677ac */ /* 0x000ea20008000a00 */
[----:B------:R-:W-:Y:S02]  /*05c0*/  MOV R9, UR4 ;  /* 0x0000000400097c02 */ /* 0x000fe40008000f00 */
[C---:B------:R-:W-:Y:S02]  /*05d0*/  IADD3 R3, PT, PT, R13.reuse, UR4, RZ ;  /* 0x000000040d037c10 */ /* 0x040fe4000fffe0ff */
[----:B------:R-:W-:Y:S01]  /*05e0*/  IADD3 R10, P0, PT, R13, UR4, RZ ;  /* 0x000000040d0a7c10 */ /* 0x000fe2000ff1e0ff */
[----:B------:R-:W-:Y:S01]  /*05f0*/  IMAD R9, R9, UR20, R0 ;  /* 0x0000001409097c24 */ /* 0x000fe2000f8e0200 */
[----:B------:R-:W3:Y:S01]  /*0600*/  LDC.64 R4, c[0x0][0x388] ;  /* 0x0000e200ff047b82 */ /* 0x000ee20000000a00 */
[----:B------:R-:W-:Y:S02]  /*0610*/  MOV R11, UR20 ;  /* 0x00000014000b7c02 */ /* 0x000fe40008000f00 */
[----:B------:R-:W-:Y:S01]  /*0620*/  MOV R15, UR20 ;  /* 0x00000014000f7c02 */ /* 0x000fe20008000f00 */
[----:B-1----:R-:W-:Y:S01]  /*0630*/  IMAD.WIDE R6, R9, 0x4, R6 ;  /* 0x0000000409067825 */ /* 0x002fe200078e0206 */
[----:B------:R-:W-:-:S05]  /*0640*/  MOV R9, UR20 ;  /* 0x0000001400097c02 */ /* 0x000fca0008000f00 */
[----:B------:R-:W-:Y:S02]  /*0650*/  IMAD.WIDE R8, R9, 0x4, R6 ;  /* 0x0000000409087825 */ /* 0x000fe400078e0206 */
[----:B0-----:R-:W4:Y:S02]  /*0660*/  LDG.E R6, desc[UR18][R6.64] ;  /* 0x0000001206067981 */ /* 0x001f24000c1e1900 */
[----:B---3--:R-:W-:Y:S01]  /*0670*/  IMAD.WIDE.U32 R4, R3, 0x4, R4 ;  /* 0x0000000403047825 */ /* 0x008fe200078e0004 */
[----:B------:R-:W-:Y:S01]  /*0680*/  IADD3.X R3, PT, PT, RZ, RZ, RZ, P0, !PT ;  /* 0x000000ffff037210 */ /* 0x000fe200007fe4ff */
[----:B------:R-:W3:Y:S01]  /*0690*/  LDG.E R17, desc[UR18][R8.64] ;  /* 0x0000001208117981 */ /* 0x000ee2000c1e1900 */
[----:B--2---:R-:W-:-:S03]  /*06a0*/  LEA R2, P0, R10, UR6, 0x2 ;  /* 0x000000060a027c11 */ /* 0x004fc6000f8010ff */
[----:B------:R-:W4:Y:S01]  /*06b0*/  LDG.E R5, desc[UR18][R4.64] ;  /* 0x0000001204057981 */ /* 0x000f22000c1e1900 */
[----:B------:R-:W-:Y:S01]  /*06c0*/  LEA.HI.X R3, R10, UR7, R3, 0x2, P0 ;  /* 0x000000070a037c11 */ /* 0x000fe200080f1403 */
[----:B------:R-:W-:-:S04]  /*06d0*/  IMAD.WIDE R10, R11, 0x4, R8 ;  /* 0x000000040b0a7825 */ /* 0x000fc800078e0208 */
[----:B------:R-:W3:Y:S01]  /*06e0*/  LDG.E R16, desc[UR18][R2.64+0x4] ;  /* 0x0000041202107981 */ /* 0x000ee2000c1e1900 */
[----:B------:R-:W-:-:S03]  /*06f0*/  IMAD.WIDE R14, R15, 0x4, R10 ;  /* 0x000000040f0e7825 */ /* 0x000fc600078e020a */
[----:B------:R-:W2:Y:S04]  /*0700*/  LDG.E R19, desc[UR18][R10.64] ;  /* 0x000000120a137981 */ /* 0x000ea8000c1e1900 */
[----:B------:R-:W2:Y:S04]  /*0710*/  LDG.E R18, desc[UR18][R2.64+0x8] ;  /* 0x0000081202127981 */ /* 0x000ea8000c1e1900 */
[----:B------:R-:W5:Y:S04]  /*0720*/  LDG.E R20, desc[UR18][R2.64+0xc] ;  /* 0x00000c1202147981 */ /* 0x000f68000c1e1900 */
[----:B------:R-:W5:Y:S01]  /*0730*/  LDG.E R14, desc[UR18][R14.64] ;  /* 0x000000120e0e7981 */ /* 0x000f62000c1e1900 */
[----:B------:R-:W-:Y:S01]  /*0740*/  UIADD3 UR4, UPT, UPT, UR4, 0x4, URZ ;  /* 0x0000000404047890 */ /* 0x000fe2000fffe0ff */
[----:B----4-:R-:W-:-:S04]  /*0750*/  FFMA R5, R5, R6, R12 ;  /* 0x0000000605057223 */ /* 0x010fc8000000000c */
[----:B---3--:R-:W-:-:S04]  /*0760*/  FFMA R5, R16, R17, R5 ;  /* 0x0000001110057223 */ /* 0x008fc80000000005 */
[----:B--2---:R-:W-:-:S04]  /*0770*/  FFMA R5, R18, R19, R5 ;  /* 0x0000001312057223 */ /* 0x004fc80000000005 */
[----:B-----5:R-:W-:-:S07]  /*0780*/  FFMA R12, R20, R14, R5 ;  /* 0x0000000e140c7223 */ /* 0x020fce0000000005 */
.L_x_3:
[----:B------:R-:W-:Y:S05]  /*0790*/  BRA.U !UP1, `(.L_x_2) ;  /* 0x0000000109b07547 */ /* 0x000fea000b800000 */
[----:B------:R-:W-:Y:S01]  /*07a0*/  UISETP.NE.AND UP0, UPT, UR5, 0x1, UPT ;  /* 0x000000010500788c */ /* 0x000fe2000bf05270 */
[----:B------:R-:W-:Y:S01]  /*07b0*/  MOV R7, UR4 ;  /* 0x0000000400077c02 */ /* 0x000fe20008000f00 */
[----:B------:R-:W-:Y:S02]  /*07c0*/  ULOP3.LUT UR5, UR20, 0x1, URZ, 0xc0, !UPT ;  /* 0x0000000114057892 */ /* 0x000fe4000f8ec0ff */
[----:B------:R-:W-:Y:S02]  /*07d0*/  IMAD.U32 R15, RZ, RZ, UR20 ;  /* 0x00000014ff0f7e24 */ /* 0x000fe4000f8e00ff */
[----:B------:R-:W-:Y:S01]  /*07e0*/  UISETP.NE.U32.AND UP1, UPT, UR5, 0x1, UPT ;  /* 0x000000010500788c */ /* 0x000fe2000bf25070 */
[----:B------:R-:W-:-:S04]  /*07f0*/  PLOP3.LUT P1, PT, PT, PT, UP0, 0x80, 0x8 ;  /* 0x000000000008781c */ /* 0x000fc80003f2f008 */
[----:B------:R-:W1:Y:S01]  /*0800*/  @UP0 LDCU.64 UR6, c[0x0][0x388] ;  /* 0x00007100ff0607ac */ /* 0x000e620008000a00 */
[----:B------:R-:W-:Y:S01]  /*0810*/  PLOP3.LUT P0, PT, PT, PT, UP1, 0x80, 0x8 ;  /* 0x000000000008781c */ /* 0x000fe20003f0f018 */
[----:B------:R-:W2:Y:S01]  /*0820*/  @UP0 LDCU.64 UR8, c[0x0][0x390] ;  /* 0x00007200ff0807ac */ /* 0x000ea20008000a00 */
[----:B------:R-:W3:Y:S06]  /*0830*/  @UP0 LDCU.64 UR10, c[0x0][0x388] ;  /* 0x00007100ff0a07ac */ /* 0x000eec0008000a00 */
[C---:B------:R-:W-:Y:S01]  /*0840*/  @P1 VIADD R3, R13.reuse, UR4 ;  /* 0x000000040d031c36 */ /* 0x040fe20008000000 */
[----:B------:R-:W-:Y:S01]  /*0850*/  @P1 IADD3 R6, P2, PT, R13, UR4, RZ ;  /* 0x000000040d061c10 */ /* 0x000fe2000ff5e0ff */
[----:B------:R-:W4:Y:S01]  /*0860*/  @!UP1 LDCU.64 UR12, c[0x0][0x388] ;  /* 0x00007100ff0c97ac */ /* 0x000f220008000a00 */
[----:B------:R-:W-:Y:S01]  /*0870*/  @UP0 UIADD3 UR4, UPT, UPT, UR4, 0x2, URZ ;  /* 0x0000000204040890 */ /* 0x000fe2000fffe0ff */
[----:B-1----:R-:W-:-:S02]  /*0880*/  MOV R10, UR6 ;  /* 0x00000006000a7c02 */ /* 0x002fc40008000f00 */
[----:B------:R-:W-:Y:S01]  /*0890*/  MOV R11, UR7 ;  /* 0x00000007000b7c02 */ /* 0x000fe20008000f00 */
[----:B------:R-:W1:Y:S01]  /*08a0*/  @!UP1 LDCU.64 UR6, c[0x0][0x390] ;  /* 0x00007200ff0697ac */ /* 0x000e620008000a00 */
[----:B--2---:R-:W-:Y:S02]  /*08b0*/  MOV R4, UR8 ;  /* 0x0000000800047c02 */ /* 0x004fe40008000f00 */
[----:B------:R-:W-:Y:S01]  /*08c0*/  MOV R5, UR9 ;  /* 0x0000000900057c02 */ /* 0x000fe20008000f00 */
[----:B------:R-:W-:-:S04]  /*08d0*/  @P1 IMAD.WIDE.U32 R10, R3, 0x4, R10 ;  /* 0x00000004030a1825 */ /* 0x000fc800078e000a */
[----:B------:R-:W-:Y:S01]  /*08e0*/  @P1 IMAD R3, R7, UR20, R0 ;  /* 0x0000001407031c24 */ /* 0x000fe2000f8e0200 */
[----:B------:R-:W-:Y:S01]  /*08f0*/  @P1 IADD3.X R7, PT, PT, RZ, RZ, RZ, P2, !PT ;  /* 0x000000ffff071210 */ /* 0x000fe200017fe4ff */
[----:B0-----:R-:W2:Y:S01]  /*0900*/  @P1 LDG.E R11, desc[UR18][R10.64] ;  /* 0x000000120a0b1981 */ /* 0x001ea2000c1e1900 */
[C---:B---3--:R-:W-:Y:S01]  /*0910*/  @P1 LEA R2, P2, R6.reuse, UR10, 0x2 ;  /* 0x0000000a06021c11 */ /* 0x048fe2000f8410ff */
[----:B------:R-:W-:Y:S01]  /*0920*/  @P1 IMAD.WIDE R4, R3, 0x4, R4 ;  /* 0x0000000403041825 */ /* 0x000fe200078e0204 */
[----:B------:R-:W-:Y:S02]  /*0930*/  MOV R19, UR4 ;  /* 0x0000000400137c02 */ /* 0x000fe40008000f00 */
[----:B------:R-:W-:Y:S02]  /*0940*/  @P1 LEA.HI.X R3, R6, UR11, R7, 0x2, P2 ;  /* 0x0000000b06031c11 */ /* 0x000fe400090f1407 */
[----:B----4-:R-:W-:Y:S01]  /*0950*/  MOV R6, UR12 ;  /* 0x0000000c00067c02 */ /* 0x010fe20008000f00 */
[----:B------:R-:W-:Y:S01]  /*0960*/  @P1 IMAD.WIDE R14, R15, 0x4, R4 ;  /* 0x000000040f0e1825 */ /* 0x000fe200078e0204 */
[----:B------:R-:W-:Y:S01]  /*0970*/  MOV R7, UR13 ;  /* 0x0000000d00077c02 */ /* 0x000fe20008000f00 */
[----:B------:R-:W2:Y:S01]  /*0980*/  @P1 LDG.E R4, desc[UR18][R4.64] ;  /* 0x0000001204041981 */ /* 0x000ea2000c1e1900 */
[----:B------:R-:W-:Y:S01]  /*0990*/  @!P0 IADD3 R17, PT, PT, R13, UR4, RZ ;  /* 0x000000040d118c10 */ /* 0x000fe2000fffe0ff */
[----:B------:R-:W-:Y:S01]  /*09a0*/  @!P0 IMAD R19, R19, UR20, R0 ;  /* 0x0000001413138c24 */ /* 0x000fe2000f8e0200 */
[----:B-1----:R-:W-:Y:S01]  /*09b0*/  MOV R8, UR6 ;  /* 0x0000000600087c02 */ /* 0x002fe20008000f00 */
[----:B------:R-:W3:Y:S01]  /*09c0*/  @P1 LDG.E R14, desc[UR18][R14.64] ;  /* 0x000000120e0e1981 */ /* 0x000ee2000c1e1900 */
[----:B------:R-:W-:Y:S01]  /*09d0*/  MOV R9, UR7 ;  /* 0x0000000700097c02 */ /* 0x000fe20008000f00 */
[----:B------:R-:W-:-:S02]  /*09e0*/  @!P0 IMAD.WIDE.U32 R6, R17, 0x4, R6 ;  /* 0x0000000411068825 */ /* 0x000fc400078e0006 */
[----:B------:R-:W3:Y:S02]  /*09f0*/  @P1 LDG.E R2, desc[UR18][R2.64+0x4] ;  /* 0x0000041202021981 */ /* 0x000ee4000c1e1900 */
[----:B------:R-:W-:Y:S02]  /*0a00*/  @!P0 IMAD.WIDE R8, R19, 0x4, R8 ;  /* 0x0000000413088825 */ /* 0x000fe400078e0208 */
[----:B------:R-:W4:Y:S04]  /*0a10*/  @!P0 LDG.E R7, desc[UR18][R6.64] ;  /* 0x0000001206078981 */ /* 0x000f28000c1e1900 */
[----:B------:R-:W4:Y:S01]  /*0a20*/  @!P0 LDG.E R8, desc[UR18][R8.64] ;  /* 0x0000001208088981 */ /* 0x000f22000c1e1900 */
[----:B--2---:R-:W-:-:S04]  /*0a30*/  @P1 FFMA R11, R11, R4, R12 ;  /* 0x000000040b0b1223 */ /* 0x004fc8000000000c */
[----:B---3--:R-:W-:-:S04]  /*0a40*/  @P1 FFMA R12, R2, R14, R11 ;  /* 0x0000000e020c1223 */ /* 0x008fc8000000000b */
[----:B----4-:R-:W-:-:S07]  /*0a50*/  @!P0 FFMA R12, R7, R8, R12 ;  /* 0x00000008070c8223 */ /* 0x010fce000000000c */
.L_x_2:
[----:B------:R-:W1:Y:S01]  /*0a60*/  LDC.64 R2, c[0x0][0x398] ;  /* 0x0000e600ff027b82 */ /* 0x000e620000000a00 */
[----:B------:R-:W-:-:S05]  /*0a70*/  IADD3 R13, PT, PT, R0, R13, RZ ;  /* 0x0000000d000d7210 */ /* 0x000fca0007ffe0ff */
[----:B-1----:R-:W-:-:S05]  /*0a80*/  IMAD.WIDE R2, R13, 0x4, R2 ;  /* 0x000000040d027825 */ /* 0x002fca00078e0202 */
[----:B0-----:R-:W-:Y:S01]  /*0a90*/  STG.E desc[UR18][R2.64], R12 ;  /* 0x0000000c02007986 */ /* 0x001fe2000c101912 */
[----:B------:R-:W-:Y:S05]  /*0aa0*/  EXIT ;  /* 0x000000000000794d */ /* 0x000fea0003800000 */
.L_x_4:
[----:B------:R-:W-:-:S00]  /*0ab0*/  BRA `(.L_x_4) ;  /* 0xfffffffc00fc7947 */ /* 0x000fc0000383ffff */
[----:B------:R-:W-:-:S00]  /*0ac0*/  NOP ;  /* 0x0000000000007918 */ /* 0x000fc00000000000 */
        /* <DEDUP_REMOVED lines=11> */
.L_x_5:


//--------------------- .nv.shared.reserved.0     --------------------------
	.section	.nv.shared.reserved.0,"aw",@nobits
	.weak		__nv_reservedSMEM_offset_0_alias
	.size		__nv_reservedSMEM_offset_0_alias, 0, 64
	.other		__nv_reservedSMEM_offset_0_alias,@"STO_CUDA_RESERVED_SHARED STV_DEFAULT"
__nv_reservedSMEM_offset_0_alias:
	.zero		0
	.zero		64


//--------------------- .nv.constant0._Z6matmuliPfS_S_ --------------------------
	.section	.nv.constant0._Z6matmuliPfS_S_,"a",@progbits
	.sectionflags	@""
	.align	4
.nv.constant0._Z6matmuliPfS_S_:
	.zero		928


//--------------------- SYMBOLS --------------------------

	.type		.nv.reservedSmem.offset0,@object
	.size		.nv.reservedSmem.offset0,0x4
